//
// Generated by NVIDIA NVVM Compiler
//
// Compiler Build ID: CL-36424714
// Cuda compilation tools, release 13.0, V13.0.88
// Based on NVVM 20.0.0
//

.version 9.0
.target sm_100
.address_size 64

	// .globl	_Z13addingTwovecsPdS_S_i

.visible .entry _Z13addingTwovecsPdS_S_i(
	.param .u64 .ptr .align 1 _Z13addingTwovecsPdS_S_i_param_0,
	.param .u64 .ptr .align 1 _Z13addingTwovecsPdS_S_i_param_1,
	.param .u64 .ptr .align 1 _Z13addingTwovecsPdS_S_i_param_2,
	.param .u32 _Z13addingTwovecsPdS_S_i_param_3
)
{
	.reg .pred 	%p<2>;
	.reg .b32 	%r<6>;
	.reg .b64 	%rd<11>;
	.reg .b64 	%fd<4>;

	ld.param.u64 	%rd1, [_Z13addingTwovecsPdS_S_i_param_0];
	ld.param.u64 	%rd2, [_Z13addingTwovecsPdS_S_i_param_1];
	ld.param.u64 	%rd3, [_Z13addingTwovecsPdS_S_i_param_2];
	ld.param.u32 	%r2, [_Z13addingTwovecsPdS_S_i_param_3];
	mov.u32 	%r3, %ctaid.x;
	mov.u32 	%r4, %ntid.x;
	mov.u32 	%r5, %tid.x;
	mad.lo.s32 	%r1, %r3, %r4, %r5;
	setp.ge.s32 	%p1, %r1, %r2;
	@%p1 bra 	$L__BB0_2;
	cvta.to.global.u64 	%rd4, %rd1;
	cvta.to.global.u64 	%rd5, %rd2;
	cvta.to.global.u64 	%rd6, %rd3;
	mul.wide.s32 	%rd7, %r1, 8;
	add.s64 	%rd8, %rd4, %rd7;
	ld.global.f64 	%fd1, [%rd8];
	add.s64 	%rd9, %rd5, %rd7;
	ld.global.f64 	%fd2, [%rd9];
	add.f64 	%fd3, %fd1, %fd2;
	add.s64 	%rd10, %rd6, %rd7;
	st.global.f64 	[%rd10], %fd3;
$L__BB0_2:
	ret;

}


// ===== COMPILED SASS (sm_100) =====

	.target	sm_100

	.elftype	@"ET_EXEC"


//--------------------- .note.nv.tkinfo           --------------------------
	.section	.note.nv.tkinfo,"",@"SHT_NOTE"
	.sectionflags	@"SHF_NOTE_NV_TKINFO"
	.tkinfo
        /*0018*/ 	.word	0x00000002
        /*0030*/ 	.string	""
        /*0030*/ 	.string	"ptxas"
        /*0030*/ 	.string	"Cuda compilation tools, release 13.0, V13.0.88"
        /*0030*/ 	.string	"Build cuda_13.0.r13.0/compiler.36424714_0"
        /*0030*/ 	.string	"-arch sm_100 -m 64 "



//--------------------- .note.nv.cuinfo           --------------------------
	.section	.note.nv.cuinfo,"",@"SHT_NOTE"
	.sectionflags	@"SHF_NOTE_NV_CUINFO"
        /*0018*/ 	.short	0x0002
        /*001a*/ 	.short	0x0064
        /*001c*/ 	.short	0x0082
	.zero		2


//--------------------- .nv.info                  --------------------------
	.section	.nv.info,"",@"SHT_CUDA_INFO"
	.align	4


	//----- nvinfo : EIATTR_REGCOUNT
	.align		4
        /*0000*/ 	.byte	0x04, 0x2f
        /*0002*/ 	.short	(.L_1 - .L_0)
	.align		4
.L_0:
        /*0004*/ 	.word	index@(_Z13addingTwovecsPdS_S_i)
        /*0008*/ 	.word	0x0000000e


	//----- nvinfo : EIATTR_FRAME_SIZE
	.align		4
.L_1:
        /*000c*/ 	.byte	0x04, 0x11
        /*000e*/ 	.short	(.L_3 - .L_2)
	.align		4
.L_2:
        /*0010*/ 	.word	index@(_Z13addingTwovecsPdS_S_i)
        /*0014*/ 	.word	0x00000000


	//----- nvinfo : EIATTR_MIN_STACK_SIZE
	.align		4
.L_3:
        /*0018*/ 	.byte	0x04, 0x12
        /*001a*/ 	.short	(.L_5 - .L_4)
	.align		4
.L_4:
        /*001c*/ 	.word	index@(_Z13addingTwovecsPdS_S_i)
        /*0020*/ 	.word	0x00000000
.L_5:


//--------------------- .nv.compat                --------------------------
	.section	.nv.compat,"",@"SHT_CUDA_COMPAT_INFO"
	.align	4
        /*0000*/ 	.byte	0x02, 0x09, 0x00, 0x00, 0x02, 0x02, 0x01, 0x00, 0x02, 0x05, 0x05, 0x00, 0x03, 0x07, 0x01, 0x01
        /*0010*/ 	.byte	0x02, 0x03, 0x00, 0x00, 0x02, 0x06, 0x01, 0x00, 0x04, 0x0b, 0x08, 0x00, 0x01, 0x00, 0x00, 0x00
        /*0020*/ 	.byte	0x00, 0x00, 0x00, 0x00


//--------------------- .nv.info._Z13addingTwovecsPdS_S_i --------------------------
	.section	.nv.info._Z13addingTwovecsPdS_S_i,"",@"SHT_CUDA_INFO"
	.sectionflags	@""
	.align	4


	//----- nvinfo : EIATTR_CUDA_API_VERSION
	.align		4
        /*0000*/ 	.byte	0x04, 0x37
        /*0002*/ 	.short	(.L_7 - .L_6)
.L_6:
        /*0004*/ 	.word	0x00000082


	//----- nvinfo : EIATTR_KPARAM_INFO
	.align		4
.L_7:
        /*0008*/ 	.byte	0x04, 0x17
        /*000a*/ 	.short	(.L_9 - .L_8)
.L_8:
        /*000c*/ 	.word	0x00000000
        /*0010*/ 	.short	0x0003
        /*0012*/ 	.short	0x0018
        /*0014*/ 	.byte	0x00, 0xf0, 0x11, 0x00


	//----- nvinfo : EIATTR_KPARAM_INFO
	.align		4
.L_9:
        /*0018*/ 	.byte	0x04, 0x17
        /*001a*/ 	.short	(.L_11 - .L_10)
.L_10:
        /*001c*/ 	.word	0x00000000
        /*0020*/ 	.short	0x0002
        /*0022*/ 	.short	0x0010
        /*0024*/ 	.byte	0x00, 0xf5, 0x21, 0x00


	//----- nvinfo : EIATTR_KPARAM_INFO
	.align		4
.L_11:
        /*0028*/ 	.byte	0x04, 0x17
        /*002a*/ 	.short	(.L_13 - .L_12)
.L_12:
        /*002c*/ 	.word	0x00000000
        /*0030*/ 	.short	0x0001
        /*0032*/ 	.short	0x0008
        /*0034*/ 	.byte	0x00, 0xf5, 0x21, 0x00


	//----- nvinfo : EIATTR_KPARAM_INFO
	.align		4
.L_13:
        /*0038*/ 	.byte	0x04, 0x17
        /*003a*/ 	.short	(.L_15 - .L_14)
.L_14:
        /*003c*/ 	.word	0x00000000
        /*0040*/ 	.short	0x0000
        /*0042*/ 	.short	0x0000
        /*0044*/ 	.byte	0x00, 0xf5, 0x21, 0x00


	//----- nvinfo : EIATTR_SPARSE_MMA_MASK
	.align		4
.L_15:
        /*0048*/ 	.byte	0x03, 0x50
        /*004a*/ 	.short	0x0000


	//----- nvinfo : EIATTR_MAXREG_COUNT
	.align		4
        /*004c*/ 	.byte	0x03, 0x1b
        /*004e*/ 	.short	0x00ff


	//----- nvinfo : EIATTR_MERCURY_ISA_VERSION
	.align		4
        /*0050*/ 	.byte	0x03, 0x5f
        /*0052*/ 	.short	0x0101


	//----- nvinfo : EIATTR_VRC_CTA_INIT_COUNT
	.align		4
        /*0054*/ 	.byte	0x02, 0x4a
	.zero		1
	.zero		1


	//----- nvinfo : EIATTR_EXIT_INSTR_OFFSETS
	.align		4
        /*0058*/ 	.byte	0x04, 0x1c
        /*005a*/ 	.short	(.L_17 - .L_16)


	//   ....[0]....
.L_16:
        /*005c*/ 	.word	0x00000070


	//   ....[1]....
        /*0060*/ 	.word	0x00000130


	//----- nvinfo : EIATTR_CBANK_PARAM_SIZE
	.align		4
.L_17:
        /*0064*/ 	.byte	0x03, 0x19
        /*0066*/ 	.short	0x001c


	//----- nvinfo : EIATTR_PARAM_CBANK
	.align		4
        /*0068*/ 	.byte	0x04, 0x0a
        /*006a*/ 	.short	(.L_19 - .L_18)
	.align		4
.L_18:
        /*006c*/ 	.word	index@(.nv.constant0._Z13addingTwovecsPdS_S_i)
        /*0070*/ 	.short	0x0380
        /*0072*/ 	.short	0x001c


	//----- nvinfo : EIATTR_SW_WAR
	.align		4
.L_19:
        /*0074*/ 	.byte	0x04, 0x36
        /*0076*/ 	.short	(.L_21 - .L_20)
.L_20:
        /*0078*/ 	.word	0x00000008
.L_21:


//--------------------- .nv.callgraph             --------------------------
	.section	.nv.callgraph,"",@"SHT_CUDA_CALLGRAPH"
	.align	4
	.sectionentsize	8
	.align		4
        /*0000*/ 	.word	0x00000000
	.align		4
        /*0004*/ 	.word	0xffffffff
	.align		4
        /*0008*/ 	.word	0x00000000
	.align		4
        /*000c*/ 	.word	0xfffffffe
	.align		4
        /*0010*/ 	.word	0x00000000
	.align		4
        /*0014*/ 	.word	0xfffffffd
	.align		4
        /*0018*/ 	.word	0x00000000
	.align		4
        /*001c*/ 	.word	0xfffffffc


//--------------------- .text._Z13addingTwovecsPdS_S_i --------------------------
	.section	.text._Z13addingTwovecsPdS_S_i,"ax",@progbits
	.align	128
        .global         _Z13addingTwovecsPdS_S_i
        .type           _Z13addingTwovecsPdS_S_i,@function
        .size           _Z13addingTwovecsPdS_S_i,(.L_x_1 - _Z13addingTwovecsPdS_S_i)
        .other          _Z13addingTwovecsPdS_S_i,@"STO_CUDA_ENTRY STV_DEFAULT"
_Z13addingTwovecsPdS_S_i:
.text._Z13addingTwovecsPdS_S_i:
[----:B------:R-:W-:Y:S01]  /*0000*/  LDC R1, c[0x0][0x37c] ;  /* 0x0000df00ff017b82 */ /* 0x000fe20000000800 */
[----:B------:R-:W0:Y:S07]  /*0010*/  S2R R0, SR_TID.X ;  /* 0x0000000000007919 */ /* 0x000e2e0000002100 */
[----:B------:R-:W0:Y:S01]  /*0020*/  S2UR UR4, SR_CTAID.X ;  /* 0x00000000000479c3 */ /* 0x000e220000002500 */
[----:B------:R-:W1:Y:S07]  /*0030*/  LDCU UR5, c[0x0][0x398] ;  /* 0x00007300ff0577ac */ /* 0x000e6e0008000800 */
[----:B------:R-:W0:Y:S02]  /*0040*/  LDC R11, c[0x0][0x360] ;  /* 0x0000d800ff0b7b82 */ /* 0x000e240000000800 */
[----:B0-----:R-:W-:-:S05]  /*0050*/  IMAD R11, R11, UR4, R0 ;  /* 0x000000040b0b7c24 */ /* 0x001fca000f8e0200 */
[----:B-1----:R-:W-:-:S13]  /*0060*/  ISETP.GE.AND P0, PT, R11, UR5, PT ;  /* 0x000000050b007c0c */ /* 0x002fda000bf06270 */
[----:B------:R-:W-:Y:S05]  /*0070*/  @P0 EXIT ;  /* 0x000000000000094d */ /* 0x000fea0003800000 */
[----:B------:R-:W0:Y:S01]  /*0080*/  LDC.64 R2, c[0x0][0x380] ;  /* 0x0000e000ff027b82 */ /* 0x000e220000000a00 */
[----:B------:R-:W1:Y:S07]  /*0090*/  LDCU.64 UR4, c[0x0][0x358] ;  /* 0x00006b00ff0477ac */ /* 0x000e6e0008000a00 */
[----:B------:R-:W2:Y:S08]  /*00a0*/  LDC.64 R4, c[0x0][0x388] ;  /* 0x0000e200ff047b82 */ /* 0x000eb00000000a00 */
[----:B------:R-:W3:Y:S01]  /*00b0*/  LDC.64 R8, c[0x0][0x390] ;  /* 0x0000e400ff087b82 */ /* 0x000ee20000000a00 */
[----:B0-----:R-:W-:-:S06]  /*00c0*/  IMAD.WIDE R2, R11, 0x8, R2 ;  /* 0x000000080b027825 */ /* 0x001fcc00078e0202 */
[----:B-1----:R-:W4:Y:S01]  /*00d0*/  LDG.E.64 R2, desc[UR4][R2.64] ;  /* 0x0000000402027981 */ /* 0x002f22000c1e1b00 */
[----:B--2---:R-:W-:-:S06]  /*00e0*/  IMAD.WIDE R4, R11, 0x8, R4 ;  /* 0x000000080b047825 */ /* 0x004fcc00078e0204 */
[----:B------:R-:W4:Y:S01]  /*00f0*/  LDG.E.64 R4, desc[UR4][R4.64] ;  /* 0x0000000404047981 */ /* 0x000f22000c1e1b00 */
[----:B---3--:R-:W-:Y:S01]  /*0100*/  IMAD.WIDE R8, R11, 0x8, R8 ;  /* 0x000000080b087825 */ /* 0x008fe200078e0208 */
[----:B----4-:R-:W-:-:S07]  /*0110*/  DADD R6, R2, R4 ;  /* 0x0000000002067229 */ /* 0x010fce0000000004 */
[----:B------:R-:W-:Y:S01]  /*0120*/  STG.E.64 desc[UR4][R8.64], R6 ;  /* 0x0000000608007986 */ /* 0x000fe2000c101b04 */
[----:B------:R-:W-:Y:S05]  /*0130*/  EXIT ;  /* 0x000000000000794d */ /* 0x000fea0003800000 */
.L_x_0:
[----:B------:R-:W-:-:S00]  /*0140*/  BRA `(.L_x_0) ;  /* 0xfffffffc00fc7947 */ /* 0x000fc0000383ffff */
[----:B------:R-:W-:-:S00]  /*0150*/  NOP ;  /* 0x0000000000007918 */ /* 0x000fc00000000000 */
        /* <DEDUP_REMOVED lines=10> */
.L_x_1:


//--------------------- .nv.shared.reserved.0     --------------------------
	.section	.nv.shared.reserved.0,"aw",@nobits
	.weak		__nv_reservedSMEM_offset_0_alias
	.size		__nv_reservedSMEM_offset_0_alias, 0, 64
	.other		__nv_reservedSMEM_offset_0_alias,@"STO_CUDA_RESERVED_SHARED STV_DEFAULT"
__nv_reservedSMEM_offset_0_alias:
	.zero		0
	.zero		64


//--------------------- .nv.constant0._Z13addingTwovecsPdS_S_i --------------------------
	.section	.nv.constant0._Z13addingTwovecsPdS_S_i,"a",@progbits
	.sectionflags	@""
	.align	4
.nv.constant0._Z13addingTwovecsPdS_S_i:
	.zero		924


//--------------------- SYMBOLS --------------------------

	.type		.nv.reservedSmem.offset0,@object
	.size		.nv.reservedSmem.offset0,0x4
